//
// Generated by NVIDIA NVVM Compiler
//
// Compiler Build ID: CL-36424714
// Cuda compilation tools, release 13.0, V13.0.88
// Based on NVVM 20.0.0
//

.version 9.0
.target sm_100
.address_size 64

	// .globl	sumArrayOnGPU

.visible .entry sumArrayOnGPU(
	.param .u64 .ptr .align 1 sumArrayOnGPU_param_0,
	.param .u64 .ptr .align 1 sumArrayOnGPU_param_1,
	.param .u64 .ptr .align 1 sumArrayOnGPU_param_2
)
{
	.reg .b32 	%r<11>;
	.reg .b32 	%f<4>;
	.reg .b64 	%rd<11>;

	ld.param.u64 	%rd1, [sumArrayOnGPU_param_0];
	ld.param.u64 	%rd2, [sumArrayOnGPU_param_1];
	ld.param.u64 	%rd3, [sumArrayOnGPU_param_2];
	cvta.to.global.u64 	%rd4, %rd3;
	cvta.to.global.u64 	%rd5, %rd2;
	cvta.to.global.u64 	%rd6, %rd1;
	mov.u32 	%r1, %tid.x;
	mov.u32 	%r2, %tid.y;
	mov.u32 	%r3, %ntid.x;
	mov.u32 	%r4, %tid.z;
	mov.u32 	%r5, %ntid.y;
	mov.u32 	%r6, %ctaid.x;
	mov.u32 	%r7, %ntid.z;
	mad.lo.s32 	%r8, %r6, %r7, %r4;
	mad.lo.s32 	%r9, %r8, %r5, %r2;
	mad.lo.s32 	%r10, %r9, %r3, %r1;
	mul.wide.s32 	%rd7, %r10, 4;
	add.s64 	%rd8, %rd6, %rd7;
	ld.global.f32 	%f1, [%rd8];
	add.s64 	%rd9, %rd5, %rd7;
	ld.global.f32 	%f2, [%rd9];
	add.f32 	%f3, %f1, %f2;
	add.s64 	%rd10, %rd4, %rd7;
	st.global.f32 	[%rd10], %f3;
	ret;

}


// ===== COMPILED SASS (sm_100) =====

	.target	sm_100

	.elftype	@"ET_EXEC"


//--------------------- .note.nv.tkinfo           --------------------------
	.section	.note.nv.tkinfo,"",@"SHT_NOTE"
	.sectionflags	@"SHF_NOTE_NV_TKINFO"
	.tkinfo
        /*0018*/ 	.word	0x00000002
        /*0030*/ 	.string	""
        /*0030*/ 	.string	"ptxas"
        /*0030*/ 	.string	"Cuda compilation tools, release 13.0, V13.0.88"
        /*0030*/ 	.string	"Build cuda_13.0.r13.0/compiler.36424714_0"
        /*0030*/ 	.string	"-arch sm_100 -m 64 "



//--------------------- .note.nv.cuinfo           --------------------------
	.section	.note.nv.cuinfo,"",@"SHT_NOTE"
	.sectionflags	@"SHF_NOTE_NV_CUINFO"
        /*0018*/ 	.short	0x0002
        /*001a*/ 	.short	0x0064
        /*001c*/ 	.short	0x0082
	.zero		2


//--------------------- .nv.info                  --------------------------
	.section	.nv.info,"",@"SHT_CUDA_INFO"
	.align	4


	//----- nvinfo : EIATTR_REGCOUNT
	.align		4
        /*0000*/ 	.byte	0x04, 0x2f
        /*0002*/ 	.short	(.L_1 - .L_0)
	.align		4
.L_0:
        /*0004*/ 	.word	index@(sumArrayOnGPU)
        /*0008*/ 	.word	0x0000000e


	//----- nvinfo : EIATTR_FRAME_SIZE
	.align		4
.L_1:
        /*000c*/ 	.byte	0x04, 0x11
        /*000e*/ 	.short	(.L_3 - .L_2)
	.align		4
.L_2:
        /*0010*/ 	.word	index@(sumArrayOnGPU)
        /*0014*/ 	.word	0x00000000


	//----- nvinfo : EIATTR_MIN_STACK_SIZE
	.align		4
.L_3:
        /*0018*/ 	.byte	0x04, 0x12
        /*001a*/ 	.short	(.L_5 - .L_4)
	.align		4
.L_4:
        /*001c*/ 	.word	index@(sumArrayOnGPU)
        /*0020*/ 	.word	0x00000000
.L_5:


//--------------------- .nv.compat                --------------------------
	.section	.nv.compat,"",@"SHT_CUDA_COMPAT_INFO"
	.align	4
        /*0000*/ 	.byte	0x02, 0x09, 0x00, 0x00, 0x02, 0x02, 0x01, 0x00, 0x02, 0x05, 0x05, 0x00, 0x03, 0x07, 0x01, 0x01
        /*0010*/ 	.byte	0x02, 0x03, 0x00, 0x00, 0x02, 0x06, 0x01, 0x00, 0x04, 0x0b, 0x08, 0x00, 0x09, 0x00, 0x00, 0x00
        /*0020*/ 	.byte	0x00, 0x00, 0x00, 0x00


//--------------------- .nv.info.sumArrayOnGPU    --------------------------
	.section	.nv.info.sumArrayOnGPU,"",@"SHT_CUDA_INFO"
	.sectionflags	@""
	.align	4


	//----- nvinfo : EIATTR_CUDA_API_VERSION
	.align		4
        /*0000*/ 	.byte	0x04, 0x37
        /*0002*/ 	.short	(.L_7 - .L_6)
.L_6:
        /*0004*/ 	.word	0x00000082


	//----- nvinfo : EIATTR_KPARAM_INFO
	.align		4
.L_7:
        /*0008*/ 	.byte	0x04, 0x17
        /*000a*/ 	.short	(.L_9 - .L_8)
.L_8:
        /*000c*/ 	.word	0x00000000
        /*0010*/ 	.short	0x0002
        /*0012*/ 	.short	0x0010
        /*0014*/ 	.byte	0x00, 0xf5, 0x21, 0x00


	//----- nvinfo : EIATTR_KPARAM_INFO
	.align		4
.L_9:
        /*0018*/ 	.byte	0x04, 0x17
        /*001a*/ 	.short	(.L_11 - .L_10)
.L_10:
        /*001c*/ 	.word	0x00000000
        /*0020*/ 	.short	0x0001
        /*0022*/ 	.short	0x0008
        /*0024*/ 	.byte	0x00, 0xf5, 0x21, 0x00


	//----- nvinfo : EIATTR_KPARAM_INFO
	.align		4
.L_11:
        /*0028*/ 	.byte	0x04, 0x17
        /*002a*/ 	.short	(.L_13 - .L_12)
.L_12:
        /*002c*/ 	.word	0x00000000
        /*0030*/ 	.short	0x0000
        /*0032*/ 	.short	0x0000
        /*0034*/ 	.byte	0x00, 0xf5, 0x21, 0x00


	//----- nvinfo : EIATTR_SPARSE_MMA_MASK
	.align		4
.L_13:
        /*0038*/ 	.byte	0x03, 0x50
        /*003a*/ 	.short	0x0000


	//----- nvinfo : EIATTR_MAXREG_COUNT
	.align		4
        /*003c*/ 	.byte	0x03, 0x1b
        /*003e*/ 	.short	0x00ff


	//----- nvinfo : EIATTR_MERCURY_ISA_VERSION
	.align		4
        /*0040*/ 	.byte	0x03, 0x5f
        /*0042*/ 	.short	0x0101


	//----- nvinfo : EIATTR_VRC_CTA_INIT_COUNT
	.align		4
        /*0044*/ 	.byte	0x02, 0x4a
	.zero		1
	.zero		1


	//----- nvinfo : EIATTR_EXIT_INSTR_OFFSETS
	.align		4
        /*0048*/ 	.byte	0x04, 0x1c
        /*004a*/ 	.short	(.L_15 - .L_14)


	//   ....[0]....
.L_14:
        /*004c*/ 	.word	0x00000160


	//----- nvinfo : EIATTR_CBANK_PARAM_SIZE
	.align		4
.L_15:
        /*0050*/ 	.byte	0x03, 0x19
        /*0052*/ 	.short	0x0018


	//----- nvinfo : EIATTR_PARAM_CBANK
	.align		4
        /*0054*/ 	.byte	0x04, 0x0a
        /*0056*/ 	.short	(.L_17 - .L_16)
	.align		4
.L_16:
        /*0058*/ 	.word	index@(.nv.constant0.sumArrayOnGPU)
        /*005c*/ 	.short	0x0380
        /*005e*/ 	.short	0x0018


	//----- nvinfo : EIATTR_SW_WAR
	.align		4
.L_17:
        /*0060*/ 	.byte	0x04, 0x36
        /*0062*/ 	.short	(.L_19 - .L_18)
.L_18:
        /*0064*/ 	.word	0x00000008
.L_19:


//--------------------- .nv.callgraph             --------------------------
	.section	.nv.callgraph,"",@"SHT_CUDA_CALLGRAPH"
	.align	4
	.sectionentsize	8
	.align		4
        /*0000*/ 	.word	0x00000000
	.align		4
        /*0004*/ 	.word	0xffffffff
	.align		4
        /*0008*/ 	.word	0x00000000
	.align		4
        /*000c*/ 	.word	0xfffffffe
	.align		4
        /*0010*/ 	.word	0x00000000
	.align		4
        /*0014*/ 	.word	0xfffffffd
	.align		4
        /*0018*/ 	.word	0x00000000
	.align		4
        /*001c*/ 	.word	0xfffffffc


//--------------------- .text.sumArrayOnGPU       --------------------------
	.section	.text.sumArrayOnGPU,"ax",@progbits
	.align	128
        .global         sumArrayOnGPU
        .type           sumArrayOnGPU,@function
        .size           sumArrayOnGPU,(.L_x_1 - sumArrayOnGPU)
        .other          sumArrayOnGPU,@"STO_CUDA_ENTRY STV_DEFAULT"
sumArrayOnGPU:
.text.sumArrayOnGPU:
[----:B------:R-:W-:Y:S01]  /*0000*/  LDC R1, c[0x0][0x37c] ;  /* 0x0000df00ff017b82 */ /* 0x000fe20000000800 */
[----:B------:R-:W0:Y:S01]  /*0010*/  S2R R0, SR_TID.Z ;  /* 0x0000000000007919 */ /* 0x000e220000002300 */
[----:B------:R-:W1:Y:S06]  /*0020*/  LDCU UR6, c[0x0][0x360] ;  /* 0x00006c00ff0677ac */ /* 0x000e6c0008000800 */
[----:B------:R-:W0:Y:S01]  /*0030*/  S2UR UR8, SR_CTAID.X ;  /* 0x00000000000879c3 */ /* 0x000e220000002500 */
[----:B------:R-:W2:Y:S01]  /*0040*/  S2R R7, SR_TID.Y ;  /* 0x0000000000077919 */ /* 0x000ea20000002200 */
[----:B------:R-:W2:Y:S01]  /*0050*/  LDCU UR7, c[0x0][0x364] ;  /* 0x00006c80ff0777ac */ /* 0x000ea20008000800 */
[----:B------:R-:W1:Y:S01]  /*0060*/  S2R R9, SR_TID.X ;  /* 0x0000000000097919 */ /* 0x000e620000002100 */
[----:B------:R-:W3:Y:S04]  /*0070*/  LDCU.64 UR4, c[0x0][0x358] ;  /* 0x00006b00ff0477ac */ /* 0x000ee80008000a00 */
[----:B------:R-:W0:Y:S08]  /*0080*/  LDC R11, c[0x0][0x368] ;  /* 0x0000da00ff0b7b82 */ /* 0x000e300000000800 */
[----:B------:R-:W4:Y:S08]  /*0090*/  LDC.64 R2, c[0x0][0x380] ;  /* 0x0000e000ff027b82 */ /* 0x000f300000000a00 */
[----:B------:R-:W5:Y:S01]  /*00a0*/  LDC.64 R4, c[0x0][0x388] ;  /* 0x0000e200ff047b82 */ /* 0x000f620000000a00 */
[----:B0-----:R-:W-:-:S04]  /*00b0*/  IMAD R0, R11, UR8, R0 ;  /* 0x000000080b007c24 */ /* 0x001fc8000f8e0200 */
[----:B--2---:R-:W-:-:S03]  /*00c0*/  IMAD R0, R0, UR7, R7 ;  /* 0x0000000700007c24 */ /* 0x004fc6000f8e0207 */
[----:B------:R-:W0:Y:S01]  /*00d0*/  LDC.64 R6, c[0x0][0x390] ;  /* 0x0000e400ff067b82 */ /* 0x000e220000000a00 */
[----:B-1----:R-:W-:-:S04]  /*00e0*/  IMAD R9, R0, UR6, R9 ;  /* 0x0000000600097c24 */ /* 0x002fc8000f8e0209 */
[----:B----4-:R-:W-:-:S04]  /*00f0*/  IMAD.WIDE R2, R9, 0x4, R2 ;  /* 0x0000000409027825 */ /* 0x010fc800078e0202 */
[C---:B-----5:R-:W-:Y:S02]  /*0100*/  IMAD.WIDE R4, R9.reuse, 0x4, R4 ;  /* 0x0000000409047825 */ /* 0x060fe400078e0204 */
[----:B---3--:R-:W2:Y:S04]  /*0110*/  LDG.E R2, desc[UR4][R2.64] ;  /* 0x0000000402027981 */ /* 0x008ea8000c1e1900 */
[----:B------:R-:W2:Y:S01]  /*0120*/  LDG.E R5, desc[UR4][R4.64] ;  /* 0x0000000404057981 */ /* 0x000ea2000c1e1900 */
[----:B0-----:R-:W-:-:S04]  /*0130*/  IMAD.WIDE R6, R9, 0x4, R6 ;  /* 0x0000000409067825 */ /* 0x001fc800078e0206 */
[----:B--2---:R-:W-:-:S05]  /*0140*/  FADD R9, R2, R5 ;  /* 0x0000000502097221 */ /* 0x004fca0000000000 */
[----:B------:R-:W-:Y:S01]  /*0150*/  STG.E desc[UR4][R6.64], R9 ;  /* 0x0000000906007986 */ /* 0x000fe2000c101904 */
[----:B------:R-:W-:Y:S05]  /*0160*/  EXIT ;  /* 0x000000000000794d */ /* 0x000fea0003800000 */
.L_x_0:
[----:B------:R-:W-:-:S00]  /*0170*/  BRA `(.L_x_0) ;  /* 0xfffffffc00fc7947 */ /* 0x000fc0000383ffff */
[----:B------:R-:W-:-:S00]  /*0180*/  NOP ;  /* 0x0000000000007918 */ /* 0x000fc00000000000 */
[----:B------:R-:W-:-:S00]  /*0190*/  NOP ;  /* 0x0000000000007918 */ /* 0x000fc00000000000 */
[----:B------:R-:W-:-:S00]  /*01a0*/  NOP ;  /* 0x0000000000007918 */ /* 0x000fc00000000000 */
[----:B------:R-:W-:-:S00]  /*01b0*/  NOP ;  /* 0x0000000000007918 */ /* 0x000fc00000000000 */
[----:B------:R-:W-:-:S00]  /*01c0*/  NOP ;  /* 0x0000000000007918 */ /* 0x000fc00000000000 */
[----:B------:R-:W-:-:S00]  /*01d0*/  NOP ;  /* 0x0000000000007918 */ /* 0x000fc00000000000 */
[----:B------:R-:W-:-:S00]  /*01e0*/  NOP ;  /* 0x0000000000007918 */ /* 0x000fc00000000000 */
[----:B------:R-:W-:-:S00]  /*01f0*/  NOP ;  /* 0x0000000000007918 */ /* 0x000fc00000000000 */
.L_x_1:


//--------------------- .nv.shared.reserved.0     --------------------------
	.section	.nv.shared.reserved.0,"aw",@nobits
	.weak		__nv_reservedSMEM_offset_0_alias
	.size		__nv_reservedSMEM_offset_0_alias, 0, 64
	.other		__nv_reservedSMEM_offset_0_alias,@"STO_CUDA_RESERVED_SHARED STV_DEFAULT"
__nv_reservedSMEM_offset_0_alias:
	.zero		0
	.zero		64


//--------------------- .nv.constant0.sumArrayOnGPU --------------------------
	.section	.nv.constant0.sumArrayOnGPU,"a",@progbits
	.sectionflags	@""
	.align	4
.nv.constant0.sumArrayOnGPU:
	.zero		920


//--------------------- SYMBOLS --------------------------

	.type		.nv.reservedSmem.offset0,@object
	.size		.nv.reservedSmem.offset0,0x4
